//
// Generated by NVIDIA NVVM Compiler
//
// Compiler Build ID: CL-36424714
// Cuda compilation tools, release 13.0, V13.0.88
// Based on NVVM 20.0.0
//

.version 9.0
.target sm_100
.address_size 64

	// .globl	scale

.visible .entry scale(
	.param .u64 .ptr .align 1 scale_param_0,
	.param .u64 .ptr .align 1 scale_param_1,
	.param .f32 scale_param_2,
	.param .u32 scale_param_3
)
{
	.reg .pred 	%p<2>;
	.reg .b32 	%r<6>;
	.reg .b32 	%f<4>;
	.reg .b64 	%rd<5>;

	ld.param.u64 	%rd1, [scale_param_1];
	ld.param.f32 	%f1, [scale_param_2];
	ld.param.u32 	%r2, [scale_param_3];
	mov.u32 	%r3, %ntid.x;
	mov.u32 	%r4, %ctaid.x;
	mov.u32 	%r5, %tid.x;
	mad.lo.s32 	%r1, %r3, %r4, %r5;
	setp.ge.s32 	%p1, %r1, %r2;
	@%p1 bra 	$L__BB0_2;
	cvta.to.global.u64 	%rd2, %rd1;
	mul.wide.s32 	%rd3, %r1, 4;
	add.s64 	%rd4, %rd2, %rd3;
	ld.global.f32 	%f2, [%rd4];
	mul.f32 	%f3, %f1, %f2;
	st.global.f32 	[%rd4], %f3;
$L__BB0_2:
	ret;

}


// ===== COMPILED SASS (sm_100) =====

	.target	sm_100

	.elftype	@"ET_EXEC"


//--------------------- .note.nv.tkinfo           --------------------------
	.section	.note.nv.tkinfo,"",@"SHT_NOTE"
	.sectionflags	@"SHF_NOTE_NV_TKINFO"
	.tkinfo
        /*0018*/ 	.word	0x00000002
        /*0030*/ 	.string	""
        /*0030*/ 	.string	"ptxas"
        /*0030*/ 	.string	"Cuda compilation tools, release 13.0, V13.0.88"
        /*0030*/ 	.string	"Build cuda_13.0.r13.0/compiler.36424714_0"
        /*0030*/ 	.string	"-arch sm_100 -m 64 "



//--------------------- .note.nv.cuinfo           --------------------------
	.section	.note.nv.cuinfo,"",@"SHT_NOTE"
	.sectionflags	@"SHF_NOTE_NV_CUINFO"
        /*0018*/ 	.short	0x0002
        /*001a*/ 	.short	0x0064
        /*001c*/ 	.short	0x0082
	.zero		2


//--------------------- .nv.info                  --------------------------
	.section	.nv.info,"",@"SHT_CUDA_INFO"
	.align	4


	//----- nvinfo : EIATTR_REGCOUNT
	.align		4
        /*0000*/ 	.byte	0x04, 0x2f
        /*0002*/ 	.short	(.L_1 - .L_0)
	.align		4
.L_0:
        /*0004*/ 	.word	index@(scale)
        /*0008*/ 	.word	0x00000008


	//----- nvinfo : EIATTR_FRAME_SIZE
	.align		4
.L_1:
        /*000c*/ 	.byte	0x04, 0x11
        /*000e*/ 	.short	(.L_3 - .L_2)
	.align		4
.L_2:
        /*0010*/ 	.word	index@(scale)
        /*0014*/ 	.word	0x00000000


	//----- nvinfo : EIATTR_MIN_STACK_SIZE
	.align		4
.L_3:
        /*0018*/ 	.byte	0x04, 0x12
        /*001a*/ 	.short	(.L_5 - .L_4)
	.align		4
.L_4:
        /*001c*/ 	.word	index@(scale)
        /*0020*/ 	.word	0x00000000
.L_5:


//--------------------- .nv.compat                --------------------------
	.section	.nv.compat,"",@"SHT_CUDA_COMPAT_INFO"
	.align	4
        /*0000*/ 	.byte	0x02, 0x09, 0x00, 0x00, 0x02, 0x02, 0x01, 0x00, 0x02, 0x05, 0x05, 0x00, 0x03, 0x07, 0x01, 0x01
        /*0010*/ 	.byte	0x02, 0x03, 0x00, 0x00, 0x02, 0x06, 0x01, 0x00, 0x04, 0x0b, 0x08, 0x00, 0x09, 0x00, 0x00, 0x00
        /*0020*/ 	.byte	0x00, 0x00, 0x00, 0x00


//--------------------- .nv.info.scale            --------------------------
	.section	.nv.info.scale,"",@"SHT_CUDA_INFO"
	.sectionflags	@""
	.align	4


	//----- nvinfo : EIATTR_CUDA_API_VERSION
	.align		4
        /*0000*/ 	.byte	0x04, 0x37
        /*0002*/ 	.short	(.L_7 - .L_6)
.L_6:
        /*0004*/ 	.word	0x00000082


	//----- nvinfo : EIATTR_KPARAM_INFO
	.align		4
.L_7:
        /*0008*/ 	.byte	0x04, 0x17
        /*000a*/ 	.short	(.L_9 - .L_8)
.L_8:
        /*000c*/ 	.word	0x00000000
        /*0010*/ 	.short	0x0003
        /*0012*/ 	.short	0x0014
        /*0014*/ 	.byte	0x00, 0xf0, 0x11, 0x00


	//----- nvinfo : EIATTR_KPARAM_INFO
	.align		4
.L_9:
        /*0018*/ 	.byte	0x04, 0x17
        /*001a*/ 	.short	(.L_11 - .L_10)
.L_10:
        /*001c*/ 	.word	0x00000000
        /*0020*/ 	.short	0x0002
        /*0022*/ 	.short	0x0010
        /*0024*/ 	.byte	0x00, 0xf0, 0x11, 0x00


	//----- nvinfo : EIATTR_KPARAM_INFO
	.align		4
.L_11:
        /*0028*/ 	.byte	0x04, 0x17
        /*002a*/ 	.short	(.L_13 - .L_12)
.L_12:
        /*002c*/ 	.word	0x00000000
        /*0030*/ 	.short	0x0001
        /*0032*/ 	.short	0x0008
        /*0034*/ 	.byte	0x00, 0xf5, 0x21, 0x00


	//----- nvinfo : EIATTR_KPARAM_INFO
	.align		4
.L_13:
        /*0038*/ 	.byte	0x04, 0x17
        /*003a*/ 	.short	(.L_15 - .L_14)
.L_14:
        /*003c*/ 	.word	0x00000000
        /*0040*/ 	.short	0x0000
        /*0042*/ 	.short	0x0000
        /*0044*/ 	.byte	0x00, 0xf5, 0x21, 0x00


	//----- nvinfo : EIATTR_SPARSE_MMA_MASK
	.align		4
.L_15:
        /*0048*/ 	.byte	0x03, 0x50
        /*004a*/ 	.short	0x0000


	//----- nvinfo : EIATTR_MAXREG_COUNT
	.align		4
        /*004c*/ 	.byte	0x03, 0x1b
        /*004e*/ 	.short	0x00ff


	//----- nvinfo : EIATTR_MERCURY_ISA_VERSION
	.align		4
        /*0050*/ 	.byte	0x03, 0x5f
        /*0052*/ 	.short	0x0101


	//----- nvinfo : EIATTR_VRC_CTA_INIT_COUNT
	.align		4
        /*0054*/ 	.byte	0x02, 0x4a
	.zero		1
	.zero		1


	//----- nvinfo : EIATTR_EXIT_INSTR_OFFSETS
	.align		4
        /*0058*/ 	.byte	0x04, 0x1c
        /*005a*/ 	.short	(.L_17 - .L_16)


	//   ....[0]....
.L_16:
        /*005c*/ 	.word	0x00000070


	//   ....[1]....
        /*0060*/ 	.word	0x000000f0


	//----- nvinfo : EIATTR_CBANK_PARAM_SIZE
	.align		4
.L_17:
        /*0064*/ 	.byte	0x03, 0x19
        /*0066*/ 	.short	0x0018


	//----- nvinfo : EIATTR_PARAM_CBANK
	.align		4
        /*0068*/ 	.byte	0x04, 0x0a
        /*006a*/ 	.short	(.L_19 - .L_18)
	.align		4
.L_18:
        /*006c*/ 	.word	index@(.nv.constant0.scale)
        /*0070*/ 	.short	0x0380
        /*0072*/ 	.short	0x0018


	//----- nvinfo : EIATTR_SW_WAR
	.align		4
.L_19:
        /*0074*/ 	.byte	0x04, 0x36
        /*0076*/ 	.short	(.L_21 - .L_20)
.L_20:
        /*0078*/ 	.word	0x00000008
.L_21:


//--------------------- .nv.callgraph             --------------------------
	.section	.nv.callgraph,"",@"SHT_CUDA_CALLGRAPH"
	.align	4
	.sectionentsize	8
	.align		4
        /*0000*/ 	.word	0x00000000
	.align		4
        /*0004*/ 	.word	0xffffffff
	.align		4
        /*0008*/ 	.word	0x00000000
	.align		4
        /*000c*/ 	.word	0xfffffffe
	.align		4
        /*0010*/ 	.word	0x00000000
	.align		4
        /*0014*/ 	.word	0xfffffffd
	.align		4
        /*0018*/ 	.word	0x00000000
	.align		4
        /*001c*/ 	.word	0xfffffffc


//--------------------- .text.scale               --------------------------
	.section	.text.scale,"ax",@progbits
	.align	128
        .global         scale
        .type           scale,@function
        .size           scale,(.L_x_1 - scale)
        .other          scale,@"STO_CUDA_ENTRY STV_DEFAULT"
scale:
.text.scale:
[----:B------:R-:W-:Y:S01]  /*0000*/  LDC R1, c[0x0][0x37c] ;  /* 0x0000df00ff017b82 */ /* 0x000fe20000000800 */
[----:B------:R-:W0:Y:S01]  /*0010*/  S2R R5, SR_CTAID.X ;  /* 0x0000000000057919 */ /* 0x000e220000002500 */
[----:B------:R-:W0:Y:S01]  /*0020*/  LDCU UR4, c[0x0][0x360] ;  /* 0x00006c00ff0477ac */ /* 0x000e220008000800 */
[----:B------:R-:W0:Y:S01]  /*0030*/  S2R R0, SR_TID.X ;  /* 0x0000000000007919 */ /* 0x000e220000002100 */
[----:B------:R-:W1:Y:S01]  /*0040*/  LDCU UR5, c[0x0][0x394] ;  /* 0x00007280ff0577ac */ /* 0x000e620008000800 */
[----:B0-----:R-:W-:-:S05]  /*0050*/  IMAD R5, R5, UR4, R0 ;  /* 0x0000000405057c24 */ /* 0x001fca000f8e0200 */
[----:B-1----:R-:W-:-:S13]  /*0060*/  ISETP.GE.AND P0, PT, R5, UR5, PT ;  /* 0x0000000505007c0c */ /* 0x002fda000bf06270 */
[----:B------:R-:W-:Y:S05]  /*0070*/  @P0 EXIT ;  /* 0x000000000000094d */ /* 0x000fea0003800000 */
[----:B------:R-:W0:Y:S01]  /*0080*/  LDC.64 R2, c[0x0][0x388] ;  /* 0x0000e200ff027b82 */ /* 0x000e220000000a00 */
[----:B------:R-:W1:Y:S01]  /*0090*/  LDCU.64 UR4, c[0x0][0x358] ;  /* 0x00006b00ff0477ac */ /* 0x000e620008000a00 */
[----:B------:R-:W2:Y:S01]  /*00a0*/  LDCU UR6, c[0x0][0x390] ;  /* 0x00007200ff0677ac */ /* 0x000ea20008000800 */
[----:B0-----:R-:W-:-:S05]  /*00b0*/  IMAD.WIDE R2, R5, 0x4, R2 ;  /* 0x0000000405027825 */ /* 0x001fca00078e0202 */
[----:B-1----:R-:W2:Y:S02]  /*00c0*/  LDG.E R0, desc[UR4][R2.64] ;  /* 0x0000000402007981 */ /* 0x002ea4000c1e1900 */
[----:B--2---:R-:W-:-:S05]  /*00d0*/  FMUL R5, R0, UR6 ;  /* 0x0000000600057c20 */ /* 0x004fca0008400000 */
[----:B------:R-:W-:Y:S01]  /*00e0*/  STG.E desc[UR4][R2.64], R5 ;  /* 0x0000000502007986 */ /* 0x000fe2000c101904 */
[----:B------:R-:W-:Y:S05]  /*00f0*/  EXIT ;  /* 0x000000000000794d */ /* 0x000fea0003800000 */
.L_x_0:
[----:B------:R-:W-:-:S00]  /*0100*/  BRA `(.L_x_0) ;  /* 0xfffffffc00fc7947 */ /* 0x000fc0000383ffff */
[----:B------:R-:W-:-:S00]  /*0110*/  NOP ;  /* 0x0000000000007918 */ /* 0x000fc00000000000 */
        /* <DEDUP_REMOVED lines=14> */
.L_x_1:


//--------------------- .nv.shared.reserved.0     --------------------------
	.section	.nv.shared.reserved.0,"aw",@nobits
	.weak		__nv_reservedSMEM_offset_0_alias
	.size		__nv_reservedSMEM_offset_0_alias, 0, 64
	.other		__nv_reservedSMEM_offset_0_alias,@"STO_CUDA_RESERVED_SHARED STV_DEFAULT"
__nv_reservedSMEM_offset_0_alias:
	.zero		0
	.zero		64


//--------------------- .nv.constant0.scale       --------------------------
	.section	.nv.constant0.scale,"a",@progbits
	.sectionflags	@""
	.align	4
.nv.constant0.scale:
	.zero		920


//--------------------- SYMBOLS --------------------------

	.type		.nv.reservedSmem.offset0,@object
	.size		.nv.reservedSmem.offset0,0x4
